//
// Generated by NVIDIA NVVM Compiler
//
// Compiler Build ID: CL-36424714
// Cuda compilation tools, release 13.0, V13.0.88
// Based on NVVM 20.0.0
//

.version 9.0
.target sm_100
.address_size 64

	// .globl	fourier
.global .align 4 .b8 __cudart_i2opi_f[24] = {65, 144, 67, 60, 153, 149, 98, 219, 192, 221, 52, 245, 209, 87, 39, 252, 41, 21, 68, 78, 110, 131, 249, 162};

.visible .entry fourier(
	.param .f32 fourier_param_0,
	.param .f32 fourier_param_1,
	.param .u32 fourier_param_2,
	.param .u32 fourier_param_3,
	.param .f32 fourier_param_4,
	.param .f32 fourier_param_5,
	.param .f32 fourier_param_6,
	.param .f32 fourier_param_7,
	.param .u64 .ptr .align 1 fourier_param_8
)
{
	.local .align 4 .b8 	__local_depot0[28];
	.reg .b64 	%SP;
	.reg .b64 	%SPL;
	.reg .pred 	%p<12>;
	.reg .b32 	%r<53>;
	.reg .b32 	%f<53>;
	.reg .b64 	%rd<25>;
	.reg .b64 	%fd<3>;

	mov.u64 	%SPL, __local_depot0;
	ld.param.f32 	%f11, [fourier_param_0];
	ld.param.f32 	%f12, [fourier_param_1];
	ld.param.u32 	%r19, [fourier_param_2];
	ld.param.u32 	%r18, [fourier_param_3];
	ld.param.f32 	%f13, [fourier_param_5];
	ld.param.f32 	%f14, [fourier_param_6];
	ld.param.f32 	%f15, [fourier_param_7];
	ld.param.u64 	%rd9, [fourier_param_8];
	add.u64 	%rd1, %SPL, 0;
	mov.u32 	%r20, %ctaid.x;
	mov.u32 	%r21, %ntid.x;
	mov.u32 	%r22, %tid.x;
	mad.lo.s32 	%r1, %r20, %r21, %r22;
	setp.ge.s32 	%p1, %r1, %r19;
	@%p1 bra 	$L__BB0_13;
	cvt.rn.f32.s32 	%f17, %r1;
	fma.rn.f32 	%f1, %f12, %f17, %f11;
	setp.lt.s32 	%p2, %r18, 1;
	mov.f32 	%f52, 0f00000000;
	@%p2 bra 	$L__BB0_12;
	mov.f32 	%f52, 0f00000000;
	mov.b32 	%r48, 1;
	mov.u64 	%rd11, __cudart_i2opi_f;
$L__BB0_3:
	mov.u32 	%r2, %r48;
	shl.b32 	%r24, %r2, 1;
	add.s32 	%r25, %r24, -1;
	cvt.rn.f32.s32 	%f19, %r25;
	mul.f32 	%f20, %f13, %f19;
	mul.f32 	%f3, %f1, %f20;
	mul.f32 	%f21, %f3, 0f3F22F983;
	cvt.rni.s32.f32 	%r52, %f21;
	cvt.rn.f32.s32 	%f22, %r52;
	fma.rn.f32 	%f23, %f22, 0fBFC90FDA, %f3;
	fma.rn.f32 	%f24, %f22, 0fB3A22168, %f23;
	fma.rn.f32 	%f51, %f22, 0fA7C234C5, %f24;
	abs.f32 	%f5, %f3;
	setp.ltu.f32 	%p3, %f5, 0f47CE4780;
	@%p3 bra 	$L__BB0_11;
	setp.neu.f32 	%p4, %f5, 0f7F800000;
	@%p4 bra 	$L__BB0_6;
	mov.f32 	%f27, 0f00000000;
	mul.rn.f32 	%f51, %f3, %f27;
	mov.b32 	%r52, 0;
	bra.uni 	$L__BB0_11;
$L__BB0_6:
	mov.b32 	%r4, %f3;
	shl.b32 	%r27, %r4, 8;
	or.b32  	%r5, %r27, -2147483648;
	mov.b64 	%rd24, 0;
	mov.b32 	%r49, 0;
	mov.u64 	%rd22, %rd11;
	mov.u64 	%rd23, %rd1;
$L__BB0_7:
	.pragma "nounroll";
	ld.global.nc.u32 	%r28, [%rd22];
	mad.wide.u32 	%rd13, %r28, %r5, %rd24;
	shr.u64 	%rd24, %rd13, 32;
	st.local.u32 	[%rd23], %rd13;
	add.s32 	%r49, %r49, 1;
	add.s64 	%rd23, %rd23, 4;
	add.s64 	%rd22, %rd22, 4;
	setp.ne.s32 	%p5, %r49, 6;
	@%p5 bra 	$L__BB0_7;
	shr.u32 	%r29, %r4, 23;
	st.local.u32 	[%rd1+24], %rd24;
	and.b32  	%r8, %r29, 31;
	and.b32  	%r30, %r29, 224;
	add.s32 	%r31, %r30, -128;
	shr.u32 	%r32, %r31, 5;
	mul.wide.u32 	%rd14, %r32, 4;
	sub.s64 	%rd8, %rd1, %rd14;
	ld.local.u32 	%r50, [%rd8+24];
	ld.local.u32 	%r51, [%rd8+20];
	setp.eq.s32 	%p6, %r8, 0;
	@%p6 bra 	$L__BB0_10;
	shf.l.wrap.b32 	%r50, %r51, %r50, %r8;
	ld.local.u32 	%r33, [%rd8+16];
	shf.l.wrap.b32 	%r51, %r33, %r51, %r8;
$L__BB0_10:
	shr.u32 	%r34, %r50, 30;
	shf.l.wrap.b32 	%r35, %r51, %r50, 2;
	shl.b32 	%r36, %r51, 2;
	shr.u32 	%r37, %r35, 31;
	add.s32 	%r38, %r37, %r34;
	neg.s32 	%r39, %r38;
	setp.lt.s32 	%p7, %r4, 0;
	selp.b32 	%r52, %r39, %r38, %p7;
	xor.b32  	%r40, %r35, %r4;
	shr.s32 	%r41, %r35, 31;
	xor.b32  	%r42, %r41, %r35;
	xor.b32  	%r43, %r41, %r36;
	cvt.u64.u32 	%rd15, %r42;
	shl.b64 	%rd16, %rd15, 32;
	cvt.u64.u32 	%rd17, %r43;
	or.b64  	%rd18, %rd16, %rd17;
	cvt.rn.f64.s64 	%fd1, %rd18;
	mul.f64 	%fd2, %fd1, 0d3BF921FB54442D19;
	cvt.rn.f32.f64 	%f25, %fd2;
	neg.f32 	%f26, %f25;
	setp.lt.s32 	%p8, %r40, 0;
	selp.f32 	%f51, %f26, %f25, %p8;
$L__BB0_11:
	cvt.rn.f32.u32 	%f28, %r2;
	mul.f32 	%f29, %f28, 0f40800000;
	add.s32 	%r45, %r52, 1;
	mul.rn.f32 	%f30, %f51, %f51;
	and.b32  	%r46, %r52, 1;
	setp.eq.b32 	%p9, %r46, 1;
	selp.f32 	%f31, %f51, 0f3F800000, %p9;
	fma.rn.f32 	%f32, %f30, %f31, 0f00000000;
	fma.rn.f32 	%f33, %f30, 0f37CBAC00, 0fBAB607ED;
	selp.f32 	%f34, 0fB94D4153, %f33, %p9;
	selp.f32 	%f35, 0f3C0885E4, 0f3D2AAABB, %p9;
	fma.rn.f32 	%f36, %f34, %f30, %f35;
	selp.f32 	%f37, 0fBE2AAAA8, 0fBEFFFFFF, %p9;
	fma.rn.f32 	%f38, %f36, %f30, %f37;
	fma.rn.f32 	%f39, %f38, %f32, %f31;
	and.b32  	%r47, %r45, 2;
	setp.eq.s32 	%p10, %r47, 0;
	mov.f32 	%f40, 0f00000000;
	sub.f32 	%f41, %f40, %f39;
	selp.f32 	%f42, %f39, %f41, %p10;
	mul.f32 	%f43, %f29, %f28;
	sub.f32 	%f44, %f43, %f29;
	add.f32 	%f45, %f44, 0f3F800000;
	div.rn.f32 	%f46, %f42, %f45;
	add.f32 	%f52, %f52, %f46;
	add.s32 	%r48, %r2, 1;
	setp.ne.s32 	%p11, %r2, %r18;
	@%p11 bra 	$L__BB0_3;
$L__BB0_12:
	mul.f32 	%f47, %f15, 0f3F000000;
	mul.f32 	%f48, %f14, %f52;
	sub.f32 	%f49, %f47, %f48;
	cvta.to.global.u64 	%rd19, %rd9;
	mul.wide.s32 	%rd20, %r1, 4;
	add.s64 	%rd21, %rd19, %rd20;
	st.global.f32 	[%rd21], %f49;
$L__BB0_13:
	ret;

}


// ===== COMPILED SASS (sm_100) =====

	.target	sm_100

	.elftype	@"ET_EXEC"


//--------------------- .note.nv.tkinfo           --------------------------
	.section	.note.nv.tkinfo,"",@"SHT_NOTE"
	.sectionflags	@"SHF_NOTE_NV_TKINFO"
	.tkinfo
        /*0018*/ 	.word	0x00000002
        /*0030*/ 	.string	""
        /*0030*/ 	.string	"ptxas"
        /*0030*/ 	.string	"Cuda compilation tools, release 13.0, V13.0.88"
        /*0030*/ 	.string	"Build cuda_13.0.r13.0/compiler.36424714_0"
        /*0030*/ 	.string	"-arch sm_100 -m 64 "



//--------------------- .note.nv.cuinfo           --------------------------
	.section	.note.nv.cuinfo,"",@"SHT_NOTE"
	.sectionflags	@"SHF_NOTE_NV_CUINFO"
        /*0018*/ 	.short	0x0002
        /*001a*/ 	.short	0x0064
        /*001c*/ 	.short	0x0082
	.zero		2


//--------------------- .nv.info                  --------------------------
	.section	.nv.info,"",@"SHT_CUDA_INFO"
	.align	4


	//----- nvinfo : EIATTR_REGCOUNT
	.align		4
        /*0000*/ 	.byte	0x04, 0x2f
        /*0002*/ 	.short	(.L_2 - .L_1)
	.align		4
.L_1:
        /*0004*/ 	.word	index@(fourier)
        /*0008*/ 	.word	0x00000016


	//----- nvinfo : EIATTR_FRAME_SIZE
	.align		4
.L_2:
        /*000c*/ 	.byte	0x04, 0x11
        /*000e*/ 	.short	(.L_4 - .L_3)
	.align		4
.L_3:
        /*0010*/ 	.word	index@($__internal_0_$__cuda_sm3x_div_rn_noftz_f32_slowpath)
        /*0014*/ 	.word	0x00000000


	//----- nvinfo : EIATTR_FRAME_SIZE
	.align		4
.L_4:
        /*0018*/ 	.byte	0x04, 0x11
        /*001a*/ 	.short	(.L_6 - .L_5)
	.align		4
.L_5:
        /*001c*/ 	.word	index@(fourier)
        /*0020*/ 	.word	0x00000000


	//----- nvinfo : EIATTR_MIN_STACK_SIZE
	.align		4
.L_6:
        /*0024*/ 	.byte	0x04, 0x12
        /*0026*/ 	.short	(.L_8 - .L_7)
	.align		4
.L_7:
        /*0028*/ 	.word	index@(fourier)
        /*002c*/ 	.word	0x00000000
.L_8:


//--------------------- .nv.compat                --------------------------
	.section	.nv.compat,"",@"SHT_CUDA_COMPAT_INFO"
	.align	4
        /*0000*/ 	.byte	0x02, 0x09, 0x00, 0x00, 0x02, 0x02, 0x01, 0x00, 0x02, 0x05, 0x05, 0x00, 0x03, 0x07, 0x01, 0x01
        /*0010*/ 	.byte	0x02, 0x03, 0x00, 0x00, 0x02, 0x06, 0x01, 0x00, 0x04, 0x0b, 0x08, 0x00, 0x01, 0x00, 0x00, 0x00
        /*0020*/ 	.byte	0x00, 0x00, 0x00, 0x00


//--------------------- .nv.info.fourier          --------------------------
	.section	.nv.info.fourier,"",@"SHT_CUDA_INFO"
	.sectionflags	@""
	.align	4


	//----- nvinfo : EIATTR_CUDA_API_VERSION
	.align		4
        /*0000*/ 	.byte	0x04, 0x37
        /*0002*/ 	.short	(.L_10 - .L_9)
.L_9:
        /*0004*/ 	.word	0x00000082


	//----- nvinfo : EIATTR_KPARAM_INFO
	.align		4
.L_10:
        /*0008*/ 	.byte	0x04, 0x17
        /*000a*/ 	.short	(.L_12 - .L_11)
.L_11:
        /*000c*/ 	.word	0x00000000
        /*0010*/ 	.short	0x0008
        /*0012*/ 	.short	0x0020
        /*0014*/ 	.byte	0x00, 0xf5, 0x21, 0x00


	//----- nvinfo : EIATTR_KPARAM_INFO
	.align		4
.L_12:
        /*0018*/ 	.byte	0x04, 0x17
        /*001a*/ 	.short	(.L_14 - .L_13)
.L_13:
        /*001c*/ 	.word	0x00000000
        /*0020*/ 	.short	0x0007
        /*0022*/ 	.short	0x001c
        /*0024*/ 	.byte	0x00, 0xf0, 0x11, 0x00


	//----- nvinfo : EIATTR_KPARAM_INFO
	.align		4
.L_14:
        /*0028*/ 	.byte	0x04, 0x17
        /*002a*/ 	.short	(.L_16 - .L_15)
.L_15:
        /*002c*/ 	.word	0x00000000
        /*0030*/ 	.short	0x0006
        /*0032*/ 	.short	0x0018
        /*0034*/ 	.byte	0x00, 0xf0, 0x11, 0x00


	//----- nvinfo : EIATTR_KPARAM_INFO
	.align		4
.L_16:
        /*0038*/ 	.byte	0x04, 0x17
        /*003a*/ 	.short	(.L_18 - .L_17)
.L_17:
        /*003c*/ 	.word	0x00000000
        /*0040*/ 	.short	0x0005
        /*0042*/ 	.short	0x0014
        /*0044*/ 	.byte	0x00, 0xf0, 0x11, 0x00


	//----- nvinfo : EIATTR_KPARAM_INFO
	.align		4
.L_18:
        /*0048*/ 	.byte	0x04, 0x17
        /*004a*/ 	.short	(.L_20 - .L_19)
.L_19:
        /*004c*/ 	.word	0x00000000
        /*0050*/ 	.short	0x0004
        /*0052*/ 	.short	0x0010
        /*0054*/ 	.byte	0x00, 0xf0, 0x11, 0x00


	//----- nvinfo : EIATTR_KPARAM_INFO
	.align		4
.L_20:
        /*0058*/ 	.byte	0x04, 0x17
        /*005a*/ 	.short	(.L_22 - .L_21)
.L_21:
        /*005c*/ 	.word	0x00000000
        /*0060*/ 	.short	0x0003
        /*0062*/ 	.short	0x000c
        /*0064*/ 	.byte	0x00, 0xf0, 0x11, 0x00


	//----- nvinfo : EIATTR_KPARAM_INFO
	.align		4
.L_22:
        /*0068*/ 	.byte	0x04, 0x17
        /*006a*/ 	.short	(.L_24 - .L_23)
.L_23:
        /*006c*/ 	.word	0x00000000
        /*0070*/ 	.short	0x0002
        /*0072*/ 	.short	0x0008
        /*0074*/ 	.byte	0x00, 0xf0, 0x11, 0x00


	//----- nvinfo : EIATTR_KPARAM_INFO
	.align		4
.L_24:
        /*0078*/ 	.byte	0x04, 0x17
        /*007a*/ 	.short	(.L_26 - .L_25)
.L_25:
        /*007c*/ 	.word	0x00000000
        /*0080*/ 	.short	0x0001
        /*0082*/ 	.short	0x0004
        /*0084*/ 	.byte	0x00, 0xf0, 0x11, 0x00


	//----- nvinfo : EIATTR_KPARAM_INFO
	.align		4
.L_26:
        /*0088*/ 	.byte	0x04, 0x17
        /*008a*/ 	.short	(.L_28 - .L_27)
.L_27:
        /*008c*/ 	.word	0x00000000
        /*0090*/ 	.short	0x0000
        /*0092*/ 	.short	0x0000
        /*0094*/ 	.byte	0x00, 0xf0, 0x11, 0x00


	//----- nvinfo : EIATTR_SPARSE_MMA_MASK
	.align		4
.L_28:
        /*0098*/ 	.byte	0x03, 0x50
        /*009a*/ 	.short	0x0000


	//----- nvinfo : EIATTR_MAXREG_COUNT
	.align		4
        /*009c*/ 	.byte	0x03, 0x1b
        /*009e*/ 	.short	0x00ff


	//----- nvinfo : EIATTR_MERCURY_ISA_VERSION
	.align		4
        /*00a0*/ 	.byte	0x03, 0x5f
        /*00a2*/ 	.short	0x0101


	//----- nvinfo : EIATTR_VRC_CTA_INIT_COUNT
	.align		4
        /*00a4*/ 	.byte	0x02, 0x4a
	.zero		1
	.zero		1


	//----- nvinfo : EIATTR_EXIT_INSTR_OFFSETS
	.align		4
        /*00a8*/ 	.byte	0x04, 0x1c
        /*00aa*/ 	.short	(.L_30 - .L_29)


	//   ....[0]....
.L_29:
        /*00ac*/ 	.word	0x00000070


	//   ....[1]....
        /*00b0*/ 	.word	0x00000b10


	//----- nvinfo : EIATTR_CRS_STACK_SIZE
	.align		4
.L_30:
        /*00b4*/ 	.byte	0x04, 0x1e
        /*00b6*/ 	.short	(.L_32 - .L_31)
.L_31:
        /*00b8*/ 	.word	0x00000000


	//----- nvinfo : EIATTR_CBANK_PARAM_SIZE
	.align		4
.L_32:
        /*00bc*/ 	.byte	0x03, 0x19
        /*00be*/ 	.short	0x0028


	//----- nvinfo : EIATTR_PARAM_CBANK
	.align		4
        /*00c0*/ 	.byte	0x04, 0x0a
        /*00c2*/ 	.short	(.L_34 - .L_33)
	.align		4
.L_33:
        /*00c4*/ 	.word	index@(.nv.constant0.fourier)
        /*00c8*/ 	.short	0x0380
        /*00ca*/ 	.short	0x0028


	//----- nvinfo : EIATTR_SW_WAR
	.align		4
.L_34:
        /*00cc*/ 	.byte	0x04, 0x36
        /*00ce*/ 	.short	(.L_36 - .L_35)
.L_35:
        /*00d0*/ 	.word	0x00000008
.L_36:


//--------------------- .nv.callgraph             --------------------------
	.section	.nv.callgraph,"",@"SHT_CUDA_CALLGRAPH"
	.align	4
	.sectionentsize	8
	.align		4
        /*0000*/ 	.word	0x00000000
	.align		4
        /*0004*/ 	.word	0xffffffff
	.align		4
        /*0008*/ 	.word	0x00000000
	.align		4
        /*000c*/ 	.word	0xfffffffe
	.align		4
        /*0010*/ 	.word	0x00000000
	.align		4
        /*0014*/ 	.word	0xfffffffd
	.align		4
        /*0018*/ 	.word	0x00000000
	.align		4
        /*001c*/ 	.word	0xfffffffc


//--------------------- .nv.constant4             --------------------------
	.section	.nv.constant4,"a",@progbits
	.align	8
	.align		8
.nv.constant4:
        /*0000*/ 	.dword	__cudart_i2opi_f


//--------------------- .text.fourier             --------------------------
	.section	.text.fourier,"ax",@progbits
	.align	128
        .global         fourier
        .type           fourier,@function
        .size           fourier,(.L_x_21 - fourier)
        .other          fourier,@"STO_CUDA_ENTRY STV_DEFAULT"
fourier:
.text.fourier:
[----:B------:R-:W-:Y:S01]  /*0000*/  LDC R1, c[0x0][0x37c] ;  /* 0x0000df00ff017b82 */ /* 0x000fe20000000800 */
[----:B------:R-:W0:Y:S07]  /*0010*/  S2R R3, SR_TID.X ;  /* 0x0000000000037919 */ /* 0x000e2e0000002100 */
[----:B------:R-:W0:Y:S01]  /*0020*/  S2UR UR4, SR_CTAID.X ;  /* 0x00000000000479c3 */ /* 0x000e220000002500 */
[----:B------:R-:W1:Y:S07]  /*0030*/  LDCU UR5, c[0x0][0x388] ;  /* 0x00007100ff0577ac */ /* 0x000e6e0008000800 */
[----:B------:R-:W0:Y:S02]  /*0040*/  LDC R2, c[0x0][0x360] ;  /* 0x0000d800ff027b82 */ /* 0x000e240000000800 */
[----:B0-----:R-:W-:-:S05]  /*0050*/  IMAD R2, R2, UR4, R3 ;  /* 0x0000000402027c24 */ /* 0x001fca000f8e0203 */
[----:B-1----:R-:W-:-:S13]  /*0060*/  ISETP.GE.AND P0, PT, R2, UR5, PT ;  /* 0x0000000502007c0c */ /* 0x002fda000bf06270 */
[----:B------:R-:W-:Y:S05]  /*0070*/  @P0 EXIT ;  /* 0x000000000000094d */ /* 0x000fea0003800000 */
[----:B------:R-:W0:Y:S01]  /*0080*/  LDCU UR4, c[0x0][0x38c] ;  /* 0x00007180ff0477ac */ /* 0x000e220008000800 */
[----:B------:R-:W1:Y:S01]  /*0090*/  LDC.64 R4, c[0x0][0x380] ;  /* 0x0000e000ff047b82 */ /* 0x000e620000000a00 */
[----:B------:R-:W-:Y:S01]  /*00a0*/  I2FP.F32.S32 R3, R2 ;  /* 0x0000000200037245 */ /* 0x000fe20000201400 */
[----:B------:R-:W2:Y:S01]  /*00b0*/  LDCU.64 UR8, c[0x0][0x358] ;  /* 0x00006b00ff0877ac */ /* 0x000ea20008000a00 */
[----:B0-----:R-:W-:-:S03]  /*00c0*/  UISETP.GE.AND UP0, UPT, UR4, 0x1, UPT ;  /* 0x000000010400788c */ /* 0x001fc6000bf06270 */
[----:B-1----:R-:W-:Y:S01]  /*00d0*/  FFMA R4, R3, R5, R4 ;  /* 0x0000000503047223 */ /* 0x002fe20000000004 */
[----:B------:R-:W-:-:S05]  /*00e0*/  IMAD.MOV.U32 R5, RZ, RZ, RZ ;  /* 0x000000ffff057224 */ /* 0x000fca00078e00ff */
[----:B--2---:R-:W-:Y:S05]  /*00f0*/  BRA.U !UP0, `(.L_x_0) ;  /* 0x00000009086c7547 */ /* 0x004fea000b800000 */
[----:B------:R-:W-:Y:S01]  /*0100*/  IMAD.MOV.U32 R5, RZ, RZ, RZ ;  /* 0x000000ffff057224 */ /* 0x000fe200078e00ff */
[----:B------:R-:W-:-:S06]  /*0110*/  UMOV UR6, 0x1 ;  /* 0x0000000100067882 */ /* 0x000fcc0000000000 */
.L_x_8:
[----:B------:R-:W0:Y:S01]  /*0120*/  LDCU UR5, c[0x0][0x394] ;  /* 0x00007280ff0577ac */ /* 0x000e220008000800 */
[----:B------:R-:W-:Y:S01]  /*0130*/  BSSY.RECONVERGENT B0, `(.L_x_1) ;  /* 0x000006d000007945 */ /* 0x000fe20003800200 */
[----:B------:R-:W-:-:S06]  /*0140*/  ULEA UR4, UR6, 0xffffffff, 0x1 ;  /* 0xffffffff06047891 */ /* 0x000fcc000f8e08ff */
[----:B------:R-:W-:-:S05]  /*0150*/  I2FP.F32.S32 R0, UR4 ;  /* 0x0000000400007c45 */ /* 0x000fca0008201400 */
[----:B0-----:R-:W-:-:S04]  /*0160*/  FMUL R3, R0, UR5 ;  /* 0x0000000500037c20 */ /* 0x001fc80008400000 */
[----:B------:R-:W-:-:S04]  /*0170*/  FMUL R0, R4, R3 ;  /* 0x0000000304007220 */ /* 0x000fc80000400000 */
[C---:B------:R-:W-:Y:S01]  /*0180*/  FMUL R3, R0.reuse, 0.63661974668502807617 ;  /* 0x3f22f98300037820 */ /* 0x040fe20000400000 */
[----:B------:R-:W-:-:S05]  /*0190*/  FSETP.GE.AND P0, PT, |R0|, 105615, PT ;  /* 0x47ce47800000780b */ /* 0x000fca0003f06200 */
[----:B------:R-:W0:Y:S02]  /*01a0*/  F2I.NTZ R3, R3 ;  /* 0x0000000300037305 */ /* 0x000e240000203100 */
[----:B0-----:R-:W-:-:S05]  /*01b0*/  I2FP.F32.S32 R7, R3 ;  /* 0x0000000300077245 */ /* 0x001fca0000201400 */
[----:B------:R-:W-:-:S04]  /*01c0*/  FFMA R8, R7, -1.5707962512969970703, R0 ;  /* 0xbfc90fda07087823 */ /* 0x000fc80000000000 */
[----:B------:R-:W-:-:S04]  /*01d0*/  FFMA R8, R7, -7.5497894158615963534e-08, R8 ;  /* 0xb3a2216807087823 */ /* 0x000fc80000000008 */
[----:B------:R-:W-:Y:S01]  /*01e0*/  FFMA R10, R7, -5.3903029534742383927e-15, R8 ;  /* 0xa7c234c5070a7823 */ /* 0x000fe20000000008 */
[----:B------:R-:W-:Y:S06]  /*01f0*/  @!P0 BRA `(.L_x_2) ;  /* 0x0000000400808947 */ /* 0x000fec0003800000 */
[----:B------:R-:W-:-:S13]  /*0200*/  FSETP.NEU.AND P0, PT, |R0|, +INF , PT ;  /* 0x7f8000000000780b */ /* 0x000fda0003f0d200 */
[----:B------:R-:W-:Y:S01]  /*0210*/  @!P0 FMUL R10, RZ, R0 ;  /* 0x00000000ff0a8220 */ /* 0x000fe20000400000 */
[----:B------:R-:W-:Y:S01]  /*0220*/  @!P0 IMAD.MOV.U32 R3, RZ, RZ, RZ ;  /* 0x000000ffff038224 */ /* 0x000fe200078e00ff */
[----:B------:R-:W-:Y:S06]  /*0230*/  @!P0 BRA `(.L_x_2) ;  /* 0x0000000400708947 */ /* 0x000fec0003800000 */
[----:B------:R-:W-:Y:S01]  /*0240*/  IMAD.SHL.U32 R7, R0, 0x100, RZ ;  /* 0x0000010000077824 */ /* 0x000fe200078e00ff */
[----:B------:R-:W0:Y:S01]  /*0250*/  LDCU.64 UR10, c[0x4][URZ] ;  /* 0x01000000ff0a77ac */ /* 0x000e220008000a00 */
[----:B------:R-:W-:Y:S02]  /*0260*/  IMAD.MOV.U32 R3, RZ, RZ, RZ ;  /* 0x000000ffff037224 */ /* 0x000fe400078e00ff */
[----:B------:R-:W-:Y:S01]  /*0270*/  IMAD.MOV.U32 R10, RZ, RZ, RZ ;  /* 0x000000ffff0a7224 */ /* 0x000fe200078e00ff */
[----:B------:R-:W-:Y:S01]  /*0280*/  LOP3.LUT R19, R7, 0x80000000, RZ, 0xfc, !PT ;  /* 0x8000000007137812 */ /* 0x000fe200078efcff */
[----:B------:R-:W-:Y:S01]  /*0290*/  UMOV UR5, URZ ;  /* 0x000000ff00057c82 */ /* 0x000fe20008000000 */
[----:B------:R-:W-:-:S05]  /*02a0*/  UMOV UR4, URZ ;  /* 0x000000ff00047c82 */ /* 0x000fca0008000000 */
.L_x_3:
[----:B0-----:R-:W-:Y:S02]  /*02b0*/  IMAD.U32 R16, RZ, RZ, UR10 ;  /* 0x0000000aff107e24 */ /* 0x001fe4000f8e00ff */
[----:B------:R-:W-:-:S05]  /*02c0*/  IMAD.U32 R17, RZ, RZ, UR11 ;  /* 0x0000000bff117e24 */ /* 0x000fca000f8e00ff */
[----:B------:R-:W2:Y:S01]  /*02d0*/  LDG.E.CONSTANT R8, desc[UR8][R16.64] ;  /* 0x0000000810087981 */ /* 0x000ea2000c1e9900 */
[----:B------:R-:W-:Y:S01]  /*02e0*/  UIADD3 UR4, UPT, UPT, UR4, 0x1, URZ ;  /* 0x0000000104047890 */ /* 0x000fe2000fffe0ff */
[C---:B------:R-:W-:Y:S01]  /*02f0*/  ISETP.EQ.AND P0, PT, R10.reuse, RZ, PT ;  /* 0x000000ff0a00720c */ /* 0x040fe20003f02270 */
[----:B------:R-:W-:Y:S01]  /*0300*/  UIADD3 UR10, UP1, UPT, UR10, 0x4, URZ ;  /* 0x000000040a0a7890 */ /* 0x000fe2000ff3e0ff */
[C---:B------:R-:W-:Y:S01]  /*0310*/  ISETP.EQ.AND P1, PT, R10.reuse, 0x4, PT ;  /* 0x000000040a00780c */ /* 0x040fe20003f22270 */
[----:B------:R-:W-:Y:S01]  /*0320*/  UISETP.NE.AND UP0, UPT, UR4, 0x6, UPT ;  /* 0x000000060400788c */ /* 0x000fe2000bf05270 */
[C---:B------:R-:W-:Y:S01]  /*0330*/  ISETP.EQ.AND P2, PT, R10.reuse, 0x8, PT ;  /* 0x000000080a00780c */ /* 0x040fe20003f42270 */
[----:B------:R-:W-:Y:S01]  /*0340*/  UIADD3.X UR11, UPT, UPT, URZ, UR11, URZ, UP1, !UPT ;  /* 0x0000000bff0b7290 */ /* 0x000fe20008ffe4ff */
[C---:B------:R-:W-:Y:S02]  /*0350*/  ISETP.EQ.AND P3, PT, R10.reuse, 0xc, PT ;  /* 0x0000000c0a00780c */ /* 0x040fe40003f62270 */
[----:B------:R-:W-:-:S02]  /*0360*/  ISETP.EQ.AND P4, PT, R10, 0x10, PT ;  /* 0x000000100a00780c */ /* 0x000fc40003f82270 */
[C---:B------:R-:W-:Y:S01]  /*0370*/  ISETP.EQ.AND P5, PT, R10.reuse, 0x14, PT ;  /* 0x000000140a00780c */ /* 0x040fe20003fa2270 */
[----:B------:R-:W-:Y:S02]  /*0380*/  VIADD R10, R10, 0x4 ;  /* 0x000000040a0a7836 */ /* 0x000fe40000000000 */
[----:B--2---:R-:W-:-:S03]  /*0390*/  IMAD.WIDE.U32 R8, R8, R19, RZ ;  /* 0x0000001308087225 */ /* 0x004fc600078e00ff */
[----:B------:R-:W-:-:S04]  /*03a0*/  IADD3 R7, P6, PT, R8, R3, RZ ;  /* 0x0000000308077210 */ /* 0x000fc80007fde0ff */
[----:B------:R-:W-:Y:S01]  /*03b0*/  IADD3.X R3, PT, PT, R9, UR5, RZ, P6, !PT ;  /* 0x0000000509037c10 */ /* 0x000fe2000b7fe4ff */
[--C-:B------:R-:W-:Y:S01]  /*03c0*/  @P0 IMAD.MOV.U32 R6, RZ, RZ, R7.reuse ;  /* 0x000000ffff060224 */ /* 0x100fe200078e0007 */
[----:B------:R-:W-:Y:S01]  /*03d0*/  @P1 MOV R12, R7 ;  /* 0x00000007000c1202 */ /* 0x000fe20000000f00 */
[--C-:B------:R-:W-:Y:S02]  /*03e0*/  @P2 IMAD.MOV.U32 R13, RZ, RZ, R7.reuse ;  /* 0x000000ffff0d2224 */ /* 0x100fe400078e0007 */
[--C-:B------:R-:W-:Y:S02]  /*03f0*/  @P3 IMAD.MOV.U32 R14, RZ, RZ, R7.reuse ;  /* 0x000000ffff0e3224 */ /* 0x100fe400078e0007 */
[--C-:B------:R-:W-:Y:S02]  /*0400*/  @P4 IMAD.MOV.U32 R15, RZ, RZ, R7.reuse ;  /* 0x000000ffff0f4224 */ /* 0x100fe400078e0007 */
[----:B------:R-:W-:Y:S01]  /*0410*/  @P5 IMAD.MOV.U32 R11, RZ, RZ, R7 ;  /* 0x000000ffff0b5224 */ /* 0x000fe200078e0007 */
[----:B------:R-:W-:Y:S06]  /*0420*/  BRA.U UP0, `(.L_x_3) ;  /* 0xfffffffd00a07547 */ /* 0x000fec000b83ffff */
[----:B------:R-:W-:Y:S01]  /*0430*/  SHF.R.U32.HI R7, RZ, 0x17, R0 ;  /* 0x00000017ff077819 */ /* 0x000fe20000011600 */
[----:B------:R-:W-:Y:S03]  /*0440*/  BSSY.RECONVERGENT B1, `(.L_x_4) ;  /* 0x0000029000017945 */ /* 0x000fe60003800200 */
[C---:B------:R-:W-:Y:S02]  /*0450*/  LOP3.LUT R8, R7.reuse, 0xe0, RZ, 0xc0, !PT ;  /* 0x000000e007087812 */ /* 0x040fe400078ec0ff */
[----:B------:R-:W-:-:S03]  /*0460*/  LOP3.LUT P6, RZ, R7, 0x1f, RZ, 0xc0, !PT ;  /* 0x0000001f07ff7812 */ /* 0x000fc600078cc0ff */
[----:B------:R-:W-:-:S05]  /*0470*/  VIADD R8, R8, 0xffffff80 ;  /* 0xffffff8008087836 */ /* 0x000fca0000000000 */
[----:B------:R-:W-:-:S05]  /*0480*/  SHF.R.U32.HI R8, RZ, 0x5, R8 ;  /* 0x00000005ff087819 */ /* 0x000fca0000011608 */
[----:B------:R-:W-:-:S05]  /*0490*/  IMAD.U32 R16, R8, -0x4, RZ ;  /* 0xfffffffc08107824 */ /* 0x000fca00078e00ff */
[C---:B------:R-:W-:Y:S02]  /*04a0*/  ISETP.EQ.AND P3, PT, R16.reuse, -0x18, PT ;  /* 0xffffffe81000780c */ /* 0x040fe40003f62270 */
[C---:B------:R-:W-:Y:S02]  /*04b0*/  ISETP.EQ.AND P4, PT, R16.reuse, -0x14, PT ;  /* 0xffffffec1000780c */ /* 0x040fe40003f82270 */
[C---:B------:R-:W-:Y:S02]  /*04c0*/  ISETP.EQ.AND P2, PT, R16.reuse, -0x10, PT ;  /* 0xfffffff01000780c */ /* 0x040fe40003f42270 */
[C---:B------:R-:W-:Y:S02]  /*04d0*/  ISETP.EQ.AND P1, PT, R16.reuse, -0xc, PT ;  /* 0xfffffff41000780c */ /* 0x040fe40003f22270 */
[C---:B------:R-:W-:Y:S02]  /*04e0*/  ISETP.EQ.AND P0, PT, R16.reuse, -0x8, PT ;  /* 0xfffffff81000780c */ /* 0x040fe40003f02270 */
[----:B------:R-:W-:-:S03]  /*04f0*/  ISETP.EQ.AND P5, PT, R16, RZ, PT ;  /* 0x000000ff1000720c */ /* 0x000fc60003fa2270 */
[----:B------:R-:W-:Y:S01]  /*0500*/  @P3 IMAD.MOV.U32 R8, RZ, RZ, R6 ;  /* 0x000000ffff083224 */ /* 0x000fe200078e0006 */
[C---:B------:R-:W-:Y:S01]  /*0510*/  ISETP.EQ.AND P3, PT, R16.reuse, -0x4, PT ;  /* 0xfffffffc1000780c */ /* 0x040fe20003f62270 */
[----:B------:R-:W-:Y:S01]  /*0520*/  @P4 IMAD.MOV.U32 R8, RZ, RZ, R12 ;  /* 0x000000ffff084224 */ /* 0x000fe200078e000c */
[----:B------:R-:W-:Y:S01]  /*0530*/  @P4 MOV R9, R6 ;  /* 0x0000000600094202 */ /* 0x000fe20000000f00 */
[----:B------:R-:W-:Y:S01]  /*0540*/  @P2 IMAD.MOV.U32 R8, RZ, RZ, R13 ;  /* 0x000000ffff082224 */ /* 0x000fe200078e000d */
[----:B------:R-:W-:Y:S01]  /*0550*/  ISETP.EQ.AND P4, PT, R16, 0x4, PT ;  /* 0x000000041000780c */ /* 0x000fe20003f82270 */
[----:B------:R-:W-:Y:S02]  /*0560*/  @P1 IMAD.MOV.U32 R8, RZ, RZ, R14 ;  /* 0x000000ffff081224 */ /* 0x000fe400078e000e */
[----:B------:R-:W-:Y:S02]  /*0570*/  @P0 IMAD.MOV.U32 R8, RZ, RZ, R15 ;  /* 0x000000ffff080224 */ /* 0x000fe400078e000f */
[----:B------:R-:W-:-:S02]  /*0580*/  @P2 IMAD.MOV.U32 R9, RZ, RZ, R12 ;  /* 0x000000ffff092224 */ /* 0x000fc400078e000c */
[----:B------:R-:W-:Y:S02]  /*0590*/  @P1 IMAD.MOV.U32 R9, RZ, RZ, R13 ;  /* 0x000000ffff091224 */ /* 0x000fe400078e000d */
[----:B------:R-:W-:Y:S02]  /*05a0*/  @P3 IMAD.MOV.U32 R8, RZ, RZ, R11 ;  /* 0x000000ffff083224 */ /* 0x000fe400078e000b */
[----:B------:R-:W-:Y:S02]  /*05b0*/  @P5 IMAD.MOV.U32 R8, RZ, RZ, R3 ;  /* 0x000000ffff085224 */ /* 0x000fe400078e0003 */
[----:B------:R-:W-:Y:S01]  /*05c0*/  @P0 IMAD.MOV.U32 R9, RZ, RZ, R14 ;  /* 0x000000ffff090224 */ /* 0x000fe200078e000e */
[----:B------:R-:W-:Y:S01]  /*05d0*/  @P3 MOV R9, R15 ;  /* 0x0000000f00093202 */ /* 0x000fe20000000f00 */
[----:B------:R-:W-:Y:S02]  /*05e0*/  @P5 IMAD.MOV.U32 R9, RZ, RZ, R11 ;  /* 0x000000ffff095224 */ /* 0x000fe400078e000b */
[----:B------:R-:W-:-:S02]  /*05f0*/  @P4 IMAD.MOV.U32 R9, RZ, RZ, R3 ;  /* 0x000000ffff094224 */ /* 0x000fc400078e0003 */
[----:B------:R-:W-:Y:S01]  /*0600*/  IMAD.MOV.U32 R10, RZ, RZ, R8 ;  /* 0x000000ffff0a7224 */ /* 0x000fe200078e0008 */
[----:B------:R-:W-:Y:S06]  /*0610*/  @!P6 BRA `(.L_x_5) ;  /* 0x00000000002ce947 */ /* 0x000fec0003800000 */
[----:B------:R-:W-:Y:S01]  /*0620*/  @P2 IMAD.MOV.U32 R8, RZ, RZ, R6 ;  /* 0x000000ffff082224 */ /* 0x000fe200078e0006 */
[----:B------:R-:W-:Y:S01]  /*0630*/  LOP3.LUT R7, R7, 0x1f, RZ, 0xc0, !PT ;  /* 0x0000001f07077812 */ /* 0x000fe200078ec0ff */
[----:B------:R-:W-:Y:S01]  /*0640*/  @P1 IMAD.MOV.U32 R8, RZ, RZ, R12 ;  /* 0x000000ffff081224 */ /* 0x000fe200078e000c */
[----:B------:R-:W-:Y:S01]  /*0650*/  @P0 MOV R8, R13 ;  /* 0x0000000d00080202 */ /* 0x000fe20000000f00 */
[----:B------:R-:W-:Y:S01]  /*0660*/  @P3 IMAD.MOV.U32 R8, RZ, RZ, R14 ;  /* 0x000000ffff083224 */ /* 0x000fe200078e000e */
[----:B------:R-:W-:Y:S01]  /*0670*/  ISETP.EQ.AND P0, PT, R16, 0x8, PT ;  /* 0x000000081000780c */ /* 0x000fe20003f02270 */
[----:B------:R-:W-:Y:S01]  /*0680*/  @P5 IMAD.MOV.U32 R8, RZ, RZ, R15 ;  /* 0x000000ffff085224 */ /* 0x000fe200078e000f */
[----:B------:R-:W-:Y:S01]  /*0690*/  SHF.L.W.U32.HI R10, R9, R7, R10 ;  /* 0x00000007090a7219 */ /* 0x000fe20000010e0a */
[----:B------:R-:W-:-:S10]  /*06a0*/  @P4 IMAD.MOV.U32 R8, RZ, RZ, R11 ;  /* 0x000000ffff084224 */ /* 0x000fd400078e000b */
[----:B------:R-:W-:-:S05]  /*06b0*/  @P0 IMAD.MOV.U32 R8, RZ, RZ, R3 ;  /* 0x000000ffff080224 */ /* 0x000fca00078e0003 */
[----:B------:R-:W-:-:S07]  /*06c0*/  SHF.L.W.U32.HI R9, R8, R7, R9 ;  /* 0x0000000708097219 */ /* 0x000fce0000010e09 */
.L_x_5:
[----:B------:R-:W-:Y:S05]  /*06d0*/  BSYNC.RECONVERGENT B1 ;  /* 0x0000000000017941 */ /* 0x000fea0003800200 */
.L_x_4:
[C---:B------:R-:W-:Y:S01]  /*06e0*/  SHF.L.W.U32.HI R7, R9.reuse, 0x2, R10 ;  /* 0x0000000209077819 */ /* 0x040fe20000010e0a */
[----:B------:R-:W-:Y:S01]  /*06f0*/  IMAD.SHL.U32 R9, R9, 0x4, RZ ;  /* 0x0000000409097824 */ /* 0x000fe200078e00ff */
[----:B------:R-:W-:Y:S01]  /*0700*/  UMOV UR4, 0x54442d19 ;  /* 0x54442d1900047882 */ /* 0x000fe20000000000 */
[----:B------:R-:W-:Y:S01]  /*0710*/  UMOV UR5, 0x3bf921fb ;  /* 0x3bf921fb00057882 */ /* 0x000fe20000000000 */
[----:B------:R-:W-:Y:S02]  /*0720*/  SHF.R.S32.HI R8, RZ, 0x1f, R7 ;  /* 0x0000001fff087819 */ /* 0x000fe40000011407 */
[----:B------:R-:W-:Y:S02]  /*0730*/  ISETP.GE.AND P0, PT, R0, RZ, PT ;  /* 0x000000ff0000720c */ /* 0x000fe40003f06270 */
[C---:B------:R-:W-:Y:S02]  /*0740*/  LOP3.LUT R16, R8.reuse, R9, RZ, 0x3c, !PT ;  /* 0x0000000908107212 */ /* 0x040fe400078e3cff */
[----:B------:R-:W-:-:S02]  /*0750*/  LOP3.LUT R17, R8, R7, RZ, 0x3c, !PT ;  /* 0x0000000708117212 */ /* 0x000fc400078e3cff */
[----:B------:R-:W-:Y:S02]  /*0760*/  SHF.R.U32.HI R3, RZ, 0x1e, R10 ;  /* 0x0000001eff037819 */ /* 0x000fe4000001160a */
[----:B------:R-:W0:Y:S01]  /*0770*/  I2F.F64.S64 R8, R16 ;  /* 0x0000001000087312 */ /* 0x000e220000301c00 */
[C---:B------:R-:W-:Y:S02]  /*0780*/  LOP3.LUT R0, R7.reuse, R0, RZ, 0x3c, !PT ;  /* 0x0000000007007212 */ /* 0x040fe400078e3cff */
[----:B------:R-:W-:Y:S02]  /*0790*/  LEA.HI R3, R7, R3, RZ, 0x1 ;  /* 0x0000000307037211 */ /* 0x000fe400078f08ff */
[----:B------:R-:W-:-:S03]  /*07a0*/  ISETP.GE.AND P1, PT, R0, RZ, PT ;  /* 0x000000ff0000720c */ /* 0x000fc60003f26270 */
[----:B------:R-:W-:-:S04]  /*07b0*/  IMAD.MOV R0, RZ, RZ, -R3 ;  /* 0x000000ffff007224 */ /* 0x000fc800078e0a03 */
[----:B------:R-:W-:Y:S01]  /*07c0*/  @!P0 IMAD.MOV.U32 R3, RZ, RZ, R0 ;  /* 0x000000ffff038224 */ /* 0x000fe200078e0000 */
[----:B0-----:R-:W-:-:S10]  /*07d0*/  DMUL R8, R8, UR4 ;  /* 0x0000000408087c28 */ /* 0x001fd40008000000 */
[----:B------:R-:W0:Y:S02]  /*07e0*/  F2F.F32.F64 R8, R8 ;  /* 0x0000000800087310 */ /* 0x000e240000301000 */
[----:B0-----:R-:W-:-:S07]  /*07f0*/  FSEL R10, -R8, R8, !P1 ;  /* 0x00000008080a7208 */ /* 0x001fce0004800100 */
.L_x_2:
[----:B------:R-:W-:Y:S05]  /*0800*/  BSYNC.RECONVERGENT B0 ;  /* 0x0000000000007941 */ /* 0x000fea0003800200 */
.L_x_1:
[----:B------:R-:W-:Y:S01]  /*0810*/  I2FP.F32.U32 R0, UR6 ;  /* 0x0000000600007c45 */ /* 0x000fe20008201000 */
[----:B------:R-:W-:Y:S01]  /*0820*/  FMUL R9, R10, R10 ;  /* 0x0000000a0a097220 */ /* 0x000fe20000400000 */
[----:B------:R-:W-:Y:S01]  /*0830*/  MOV R8, 0x37cbac00 ;  /* 0x37cbac0000087802 */ /* 0x000fe20000000f00 */
[----:B------:R-:W-:Y:S01]  /*0840*/  IMAD.MOV.U32 R17, RZ, RZ, 0x3e2aaaa8 ;  /* 0x3e2aaaa8ff117424 */ /* 0x000fe200078e00ff */
[C---:B------:R-:W-:Y:S01]  /*0850*/  LOP3.LUT R16, R3.reuse, 0x1, RZ, 0xc0, !PT ;  /* 0x0000000103107812 */ /* 0x040fe200078ec0ff */
[----:B------:R-:W-:Y:S01]  /*0860*/  FMUL R7, R0, 4 ;  /* 0x4080000000077820 */ /* 0x000fe20000400000 */
[----:B------:R-:W-:Y:S01]  /*0870*/  VIADD R3, R3, 0x1 ;  /* 0x0000000103037836 */ /* 0x000fe20000000000 */
[----:B------:R-:W-:Y:S01]  /*0880*/  BSSY.RECONVERGENT B0, `(.L_x_6) ;  /* 0x000001c000007945 */ /* 0x000fe20003800200 */
[----:B------:R-:W-:Y:S01]  /*0890*/  ISETP.NE.U32.AND P0, PT, R16, 0x1, PT ;  /* 0x000000011000780c */ /* 0x000fe20003f05070 */
[----:B------:R-:W-:Y:S01]  /*08a0*/  FFMA R7, R0, R7, -R7 ;  /* 0x0000000700077223 */ /* 0x000fe20000000807 */
[----:B------:R-:W-:Y:S01]  /*08b0*/  FFMA R0, R9, R8, -0.0013887860113754868507 ;  /* 0xbab607ed09007423 */ /* 0x000fe20000000008 */
[----:B------:R-:W-:Y:S01]  /*08c0*/  IMAD.MOV.U32 R8, RZ, RZ, 0x3c0885e4 ;  /* 0x3c0885e4ff087424 */ /* 0x000fe200078e00ff */
[----:B------:R-:W-:Y:S01]  /*08d0*/  LOP3.LUT P1, RZ, R3, 0x2, RZ, 0xc0, !PT ;  /* 0x0000000203ff7812 */ /* 0x000fe2000782c0ff */
[----:B------:R-:W-:Y:S01]  /*08e0*/  FADD R7, R7, 1 ;  /* 0x3f80000007077421 */ /* 0x000fe20000000000 */
[----:B------:R-:W-:-:S02]  /*08f0*/  FSEL R3, -R17, -0.4999999701976776123, !P0 ;  /* 0xbeffffff11037808 */ /* 0x000fc40004000100 */
[----:B------:R-:W-:Y:S01]  /*0900*/  FSEL R0, R0, -0.00019574658654164522886, P0 ;  /* 0xb94d415300007808 */ /* 0x000fe20000000000 */
[----:B------:R-:W0:Y:S01]  /*0910*/  MUFU.RCP R16, R7 ;  /* 0x0000000700107308 */ /* 0x000e220000001000 */
[----:B------:R-:W-:-:S05]  /*0920*/  FSEL R8, R8, 0.041666727513074874878, !P0 ;  /* 0x3d2aaabb08087808 */ /* 0x000fca0004000000 */
[----:B------:R-:W-:Y:S01]  /*0930*/  FFMA R8, R9, R0, R8 ;  /* 0x0000000009087223 */ /* 0x000fe20000000008 */
[----:B------:R-:W-:-:S03]  /*0940*/  FSEL R0, R10, 1, !P0 ;  /* 0x3f8000000a007808 */ /* 0x000fc60004000000 */
[C---:B------:R-:W-:Y:S02]  /*0950*/  FFMA R3, R9.reuse, R8, R3 ;  /* 0x0000000809037223 */ /* 0x040fe40000000003 */
[----:B------:R-:W-:-:S04]  /*0960*/  FFMA R9, R9, R0, RZ ;  /* 0x0000000009097223 */ /* 0x000fc800000000ff */
[----:B------:R-:W-:Y:S01]  /*0970*/  FFMA R0, R9, R3, R0 ;  /* 0x0000000309007223 */ /* 0x000fe20000000000 */
[----:B0-----:R-:W-:-:S03]  /*0980*/  FFMA R3, -R7, R16, 1 ;  /* 0x3f80000007037423 */ /* 0x001fc60000000110 */
[----:B------:R-:W-:Y:S01]  /*0990*/  @P1 FADD R0, RZ, -R0 ;  /* 0x80000000ff001221 */ /* 0x000fe20000000000 */
[----:B------:R-:W-:-:S03]  /*09a0*/  FFMA R3, R16, R3, R16 ;  /* 0x0000000310037223 */ /* 0x000fc60000000010 */
[----:B------:R-:W0:Y:S01]  /*09b0*/  FCHK P0, R0, R7 ;  /* 0x0000000700007302 */ /* 0x000e220000000000 */
[----:B------:R-:W-:-:S04]  /*09c0*/  FFMA R8, R0, R3, RZ ;  /* 0x0000000300087223 */ /* 0x000fc800000000ff */
[----:B------:R-:W-:-:S04]  /*09d0*/  FFMA R9, -R7, R8, R0 ;  /* 0x0000000807097223 */ /* 0x000fc80000000100 */
[----:B------:R-:W-:Y:S01]  /*09e0*/  FFMA R8, R3, R9, R8 ;  /* 0x0000000903087223 */ /* 0x000fe20000000008 */
[----:B0-----:R-:W-:Y:S06]  /*09f0*/  @!P0 BRA `(.L_x_7) ;  /* 0x0000000000108947 */ /* 0x001fec0003800000 */
[----:B------:R-:W-:Y:S01]  /*0a00*/  IMAD.MOV.U32 R3, RZ, RZ, R0 ;  /* 0x000000ffff037224 */ /* 0x000fe200078e0000 */
[----:B------:R-:W-:-:S07]  /*0a10*/  MOV R8, 0xa30 ;  /* 0x00000a3000087802 */ /* 0x000fce0000000f00 */
[----:B------:R-:W-:Y:S05]  /*0a20*/  CALL.REL.NOINC `($__internal_0_$__cuda_sm3x_div_rn_noftz_f32_slowpath) ;  /* 0x00000000003c7944 */ /* 0x000fea0003c00000 */
[----:B------:R-:W-:-:S07]  /*0a30*/  IMAD.MOV.U32 R8, RZ, RZ, R0 ;  /* 0x000000ffff087224 */ /* 0x000fce00078e0000 */
.L_x_7:
[----:B------:R-:W-:Y:S05]  /*0a40*/  BSYNC.RECONVERGENT B0 ;  /* 0x0000000000007941 */ /* 0x000fea0003800200 */
.L_x_6:
[----:B------:R-:W0:Y:S01]  /*0a50*/  LDCU UR5, c[0x0][0x38c] ;  /* 0x00007180ff0577ac */ /* 0x000e220008000800 */
[----:B------:R-:W-:Y:S01]  /*0a60*/  FADD R5, R8, R5 ;  /* 0x0000000508057221 */ /* 0x000fe20000000000 */
[----:B------:R-:W-:Y:S02]  /*0a70*/  UIADD3 UR4, UPT, UPT, UR6, 0x1, URZ ;  /* 0x0000000106047890 */ /* 0x000fe4000fffe0ff */
[----:B0-----:R-:W-:-:S05]  /*0a80*/  UISETP.NE.AND UP0, UPT, UR6, UR5, UPT ;  /* 0x000000050600728c */ /* 0x001fca000bf05270 */
[----:B------:R-:W-:-:S04]  /*0a90*/  UMOV UR6, UR4 ;  /* 0x0000000400067c82 */ /* 0x000fc80008000000 */
[----:B------:R-:W-:Y:S05]  /*0aa0*/  BRA.U UP0, `(.L_x_8) ;  /* 0xfffffff5009c7547 */ /* 0x000fea000b83ffff */
.L_x_0:
[----:B------:R-:W0:Y:S08]  /*0ab0*/  LDC.64 R8, c[0x0][0x398] ;  /* 0x0000e600ff087b82 */ /* 0x000e300000000a00 */
[----:B------:R-:W1:Y:S01]  /*0ac0*/  LDC.64 R6, c[0x0][0x3a0] ;  /* 0x0000e800ff067b82 */ /* 0x000e620000000a00 */
[----:B0-----:R-:W-:-:S04]  /*0ad0*/  FMUL R0, R8, R5 ;  /* 0x0000000508007220 */ /* 0x001fc80000400000 */
[----:B------:R-:W-:Y:S01]  /*0ae0*/  FFMA R5, R9, 0.5, -R0 ;  /* 0x3f00000009057823 */ /* 0x000fe20000000800 */
[----:B-1----:R-:W-:-:S05]  /*0af0*/  IMAD.WIDE R2, R2, 0x4, R6 ;  /* 0x0000000402027825 */ /* 0x002fca00078e0206 */
[----:B------:R-:W-:Y:S01]  /*0b00*/  STG.E desc[UR8][R2.64], R5 ;  /* 0x0000000502007986 */ /* 0x000fe2000c101908 */
[----:B------:R-:W-:Y:S05]  /*0b10*/  EXIT ;  /* 0x000000000000794d */ /* 0x000fea0003800000 */
        .weak           $__internal_0_$__cuda_sm3x_div_rn_noftz_f32_slowpath
        .type           $__internal_0_$__cuda_sm3x_div_rn_noftz_f32_slowpath,@function
        .size           $__internal_0_$__cuda_sm3x_div_rn_noftz_f32_slowpath,(.L_x_21 - $__internal_0_$__cuda_sm3x_div_rn_noftz_f32_slowpath)
$__internal_0_$__cuda_sm3x_div_rn_noftz_f32_slowpath:
[----:B------:R-:W-:Y:S01]  /*0b20*/  SHF.R.U32.HI R10, RZ, 0x17, R7 ;  /* 0x00000017ff0a7819 */ /* 0x000fe20000011607 */
[----:B------:R-:W-:Y:S01]  /*0b30*/  BSSY.RECONVERGENT B1, `(.L_x_9) ;  /* 0x0000063000017945 */ /* 0x000fe20003800200 */
[----:B------:R-:W-:Y:S02]  /*0b40*/  SHF.R.U32.HI R0, RZ, 0x17, R3 ;  /* 0x00000017ff007819 */ /* 0x000fe40000011603 */
[----:B------:R-:W-:Y:S02]  /*0b50*/  LOP3.LUT R10, R10, 0xff, RZ, 0xc0, !PT ;  /* 0x000000ff0a0a7812 */ /* 0x000fe400078ec0ff */
[----:B------:R-:W-:-:S03]  /*0b60*/  LOP3.LUT R18, R0, 0xff, RZ, 0xc0, !PT ;  /* 0x000000ff00127812 */ /* 0x000fc600078ec0ff */
[----:B------:R-:W-:Y:S02]  /*0b70*/  VIADD R17, R10, 0xffffffff ;  /* 0xffffffff0a117836 */ /* 0x000fe40000000000 */
[----:B------:R-:W-:-:S03]  /*0b80*/  VIADD R16, R18, 0xffffffff ;  /* 0xffffffff12107836 */ /* 0x000fc60000000000 */
[----:B------:R-:W-:-:S04]  /*0b90*/  ISETP.GT.U32.AND P0, PT, R17, 0xfd, PT ;  /* 0x000000fd1100780c */ /* 0x000fc80003f04070 */
[----:B------:R-:W-:-:S13]  /*0ba0*/  ISETP.GT.U32.OR P0, PT, R16, 0xfd, P0 ;  /* 0x000000fd1000780c */ /* 0x000fda0000704470 */
[----:B------:R-:W-:Y:S01]  /*0bb0*/  @!P0 MOV R9, RZ ;  /* 0x000000ff00098202 */ /* 0x000fe20000000f00 */
[----:B------:R-:W-:Y:S06]  /*0bc0*/  @!P0 BRA `(.L_x_10) ;  /* 0x0000000000608947 */ /* 0x000fec0003800000 */
[----:B------:R-:W-:Y:S01]  /*0bd0*/  FSETP.GTU.FTZ.AND P0, PT, |R3|, +INF , PT ;  /* 0x7f8000000300780b */ /* 0x000fe20003f1c200 */
[----:B------:R-:W-:Y:S01]  /*0be0*/  IMAD.MOV.U32 R0, RZ, RZ, R7 ;  /* 0x000000ffff007224 */ /* 0x000fe200078e0007 */
[----:B------:R-:W-:-:S04]  /*0bf0*/  FSETP.GTU.FTZ.AND P1, PT, |R7|, +INF , PT ;  /* 0x7f8000000700780b */ /* 0x000fc80003f3c200 */
[----:B------:R-:W-:-:S13]  /*0c00*/  PLOP3.LUT P0, PT, P0, P1, PT, 0xf8, 0x8f ;  /* 0x00000000008f781c */ /* 0x000fda0000703f70 */
[----:B------:R-:W-:Y:S05]  /*0c10*/  @P0 BRA `(.L_x_11) ;  /* 0x00000004004c0947 */ /* 0x000fea0003800000 */
[----:B------:R-:W-:-:S13]  /*0c20*/  LOP3.LUT P0, RZ, R7, 0x7fffffff, R3, 0xc8, !PT ;  /* 0x7fffffff07ff7812 */ /* 0x000fda000780c803 */
[----:B------:R-:W-:Y:S05]  /*0c30*/  @!P0 BRA `(.L_x_12) ;  /* 0x00000004003c8947 */ /* 0x000fea0003800000 */
[C---:B------:R-:W-:Y:S02]  /*0c40*/  FSETP.NEU.FTZ.AND P0, PT, |R3|.reuse, +INF , PT ;  /* 0x7f8000000300780b */ /* 0x040fe40003f1d200 */
[----:B------:R-:W-:Y:S02]  /*0c50*/  FSETP.NEU.FTZ.AND P2, PT, |R0|, +INF , PT ;  /* 0x7f8000000000780b */ /* 0x000fe40003f5d200 */
[----:B------:R-:W-:-:S11]  /*0c60*/  FSETP.NEU.FTZ.AND P1, PT, |R3|, +INF , PT ;  /* 0x7f8000000300780b */ /* 0x000fd60003f3d200 */
[----:B------:R-:W-:Y:S05]  /*0c70*/  @!P2 BRA !P0, `(.L_x_12) ;  /* 0x00000004002ca947 */ /* 0x000fea0004000000 */
[----:B------:R-:W-:-:S04]  /*0c80*/  LOP3.LUT P0, RZ, R3, 0x7fffffff, RZ, 0xc0, !PT ;  /* 0x7fffffff03ff7812 */ /* 0x000fc8000780c0ff */
[----:B------:R-:W-:-:S13]  /*0c90*/  PLOP3.LUT P0, PT, P2, P0, PT, 0x2f, 0xf2 ;  /* 0x0000000000f2781c */ /* 0x000fda0001700577 */
[----:B------:R-:W-:Y:S05]  /*0ca0*/  @P0 BRA `(.L_x_13) ;  /* 0x0000000400180947 */ /* 0x000fea0003800000 */
[----:B------:R-:W-:-:S04]  /*0cb0*/  LOP3.LUT P0, RZ, R7, 0x7fffffff, RZ, 0xc0, !PT ;  /* 0x7fffffff07ff7812 */ /* 0x000fc8000780c0ff */
[----:B------:R-:W-:-:S13]  /*0cc0*/  PLOP3.LUT P0, PT, P1, P0, PT, 0x2f, 0xf2 ;  /* 0x0000000000f2781c */ /* 0x000fda0000f00577 */
[----:B------:R-:W-:Y:S05]  /*0cd0*/  @P0 BRA `(.L_x_14) ;  /* 0x0000000400000947 */ /* 0x000fea0003800000 */
[----:B------:R-:W-:Y:S02]  /*0ce0*/  ISETP.GE.AND P0, PT, R16, RZ, PT ;  /* 0x000000ff1000720c */ /* 0x000fe40003f06270 */
[----:B------:R-:W-:-:S11]  /*0cf0*/  ISETP.GE.AND P1, PT, R17, RZ, PT ;  /* 0x000000ff1100720c */ /* 0x000fd60003f26270 */
[----:B------:R-:W-:Y:S02]  /*0d00*/  @P0 IMAD.MOV.U32 R9, RZ, RZ, RZ ;  /* 0x000000ffff090224 */ /* 0x000fe400078e00ff */
[----:B------:R-:W-:Y:S01]  /*0d10*/  @!P0 FFMA R3, R3, 1.84467440737095516160e+19, RZ ;  /* 0x5f80000003038823 */ /* 0x000fe200000000ff */
[----:B------:R-:W-:Y:S02]  /*0d20*/  @!P0 IMAD.MOV.U32 R9, RZ, RZ, -0x40 ;  /* 0xffffffc0ff098424 */ /* 0x000fe400078e00ff */
[----:B------:R-:W-:Y:S02]  /*0d30*/  @!P1 FFMA R7, R0, 1.84467440737095516160e+19, RZ ;  /* 0x5f80000000079823 */ /* 0x000fe400000000ff */
[----:B------:R-:W-:-:S07]  /*0d40*/  @!P1 VIADD R9, R9, 0x40 ;  /* 0x0000004009099836 */ /* 0x000fce0000000000 */
.L_x_10:
[----:B------:R-:W-:Y:S01]  /*0d50*/  LEA R0, R10, 0xc0800000, 0x17 ;  /* 0xc08000000a007811 */ /* 0x000fe200078eb8ff */
[----:B------:R-:W-:Y:S04]  /*0d60*/  BSSY.RECONVERGENT B2, `(.L_x_15) ;  /* 0x0000036000027945 */ /* 0x000fe80003800200 */
[----:B------:R-:W-:Y:S02]  /*0d70*/  IMAD.IADD R16, R7, 0x1, -R0 ;  /* 0x0000000107107824 */ /* 0x000fe400078e0a00 */
[----:B------:R-:W-:Y:S02]  /*0d80*/  VIADD R7, R18, 0xffffff81 ;  /* 0xffffff8112077836 */ /* 0x000fe40000000000 */
[----:B------:R-:W0:Y:S01]  /*0d90*/  MUFU.RCP R17, R16 ;  /* 0x0000001000117308 */ /* 0x000e220000001000 */
[----:B------:R-:W-:Y:S01]  /*0da0*/  FADD.FTZ R19, -R16, -RZ ;  /* 0x800000ff10137221 */ /* 0x000fe20000010100 */
[C---:B------:R-:W-:Y:S01]  /*0db0*/  IMAD R0, R7.reuse, -0x800000, R3 ;  /* 0xff80000007007824 */ /* 0x040fe200078e0203 */
[----:B------:R-:W-:-:S05]  /*0dc0*/  IADD3 R10, PT, PT, R7, 0x7f, -R10 ;  /* 0x0000007f070a7810 */ /* 0x000fca0007ffe80a */
[----:B------:R-:W-:Y:S02]  /*0dd0*/  IMAD.IADD R10, R10, 0x1, R9 ;  /* 0x000000010a0a7824 */ /* 0x000fe400078e0209 */
[----:B0-----:R-:W-:-:S04]  /*0de0*/  FFMA R18, R17, R19, 1 ;  /* 0x3f80000011127423 */ /* 0x001fc80000000013 */
[----:B------:R-:W-:-:S04]  /*0df0*/  FFMA R3, R17, R18, R17 ;  /* 0x0000001211037223 */ /* 0x000fc80000000011 */
[----:B------:R-:W-:-:S04]  /*0e00*/  FFMA R18, R0, R3, RZ ;  /* 0x0000000300127223 */ /* 0x000fc800000000ff */
[----:B------:R-:W-:-:S04]  /*0e10*/  FFMA R17, R19, R18, R0 ;  /* 0x0000001213117223 */ /* 0x000fc80000000000 */
[----:B------:R-:W-:-:S04]  /*0e20*/  FFMA R18, R3, R17, R18 ;  /* 0x0000001103127223 */ /* 0x000fc80000000012 */
[----:B------:R-:W-:-:S04]  /*0e30*/  FFMA R19, R19, R18, R0 ;  /* 0x0000001213137223 */ /* 0x000fc80000000000 */
[----:B------:R-:W-:-:S05]  /*0e40*/  FFMA R0, R3, R19, R18 ;  /* 0x0000001303007223 */ /* 0x000fca0000000012 */
[----:B------:R-:W-:-:S04]  /*0e50*/  SHF.R.U32.HI R7, RZ, 0x17, R0 ;  /* 0x00000017ff077819 */ /* 0x000fc80000011600 */
[----:B------:R-:W-:-:S04]  /*0e60*/  LOP3.LUT R7, R7, 0xff, RZ, 0xc0, !PT ;  /* 0x000000ff07077812 */ /* 0x000fc800078ec0ff */
[----:B------:R-:W-:-:S05]  /*0e70*/  IADD3 R17, PT, PT, R7, R10, RZ ;  /* 0x0000000a07117210 */ /* 0x000fca0007ffe0ff */
[----:B------:R-:W-:-:S05]  /*0e80*/  VIADD R7, R17, 0xffffffff ;  /* 0xffffffff11077836 */ /* 0x000fca0000000000 */
[----:B------:R-:W-:-:S13]  /*0e90*/  ISETP.GE.U32.AND P0, PT, R7, 0xfe, PT ;  /* 0x000000fe0700780c */ /* 0x000fda0003f06070 */
[----:B------:R-:W-:Y:S05]  /*0ea0*/  @!P0 BRA `(.L_x_16) ;  /* 0x0000000000808947 */ /* 0x000fea0003800000 */
[----:B------:R-:W-:-:S13]  /*0eb0*/  ISETP.GT.AND P0, PT, R17, 0xfe, PT ;  /* 0x000000fe1100780c */ /* 0x000fda0003f04270 */
[----:B------:R-:W-:Y:S05]  /*0ec0*/  @P0 BRA `(.L_x_17) ;  /* 0x00000000006c0947 */ /* 0x000fea0003800000 */
[----:B------:R-:W-:-:S13]  /*0ed0*/  ISETP.GE.AND P0, PT, R17, 0x1, PT ;  /* 0x000000011100780c */ /* 0x000fda0003f06270 */
[----:B------:R-:W-:Y:S05]  /*0ee0*/  @P0 BRA `(.L_x_18) ;  /* 0x0000000000740947 */ /* 0x000fea0003800000 */
[----:B------:R-:W-:Y:S02]  /*0ef0*/  ISETP.GE.AND P0, PT, R17, -0x18, PT ;  /* 0xffffffe81100780c */ /* 0x000fe40003f06270 */
[----:B------:R-:W-:-:S11]  /*0f00*/  LOP3.LUT R0, R0, 0x80000000, RZ, 0xc0, !PT ;  /* 0x8000000000007812 */ /* 0x000fd600078ec0ff */
[----:B------:R-:W-:Y:S05]  /*0f10*/  @!P0 BRA `(.L_x_18) ;  /* 0x0000000000688947 */ /* 0x000fea0003800000 */
[-CC-:B------:R-:W-:Y:S01]  /*0f20*/  FFMA.RZ R7, R3, R19.reuse, R18.reuse ;  /* 0x0000001303077223 */ /* 0x180fe2000000c012 */
[----:B------:R-:W-:Y:S02]  /*0f30*/  VIADD R16, R17, 0x20 ;  /* 0x0000002011107836 */ /* 0x000fe40000000000 */
[-CC-:B------:R-:W-:Y:S01]  /*0f40*/  FFMA.RM R10, R3, R19.reuse, R18.reuse ;  /* 0x00000013030a7223 */ /* 0x180fe20000004012 */
[----:B------:R-:W-:Y:S02]  /*0f50*/  ISETP.NE.AND P2, PT, R17, RZ, PT ;  /* 0x000000ff1100720c */ /* 0x000fe40003f45270 */
[----:B------:R-:W-:Y:S01]  /*0f60*/  LOP3.LUT R9, R7, 0x7fffff, RZ, 0xc0, !PT ;  /* 0x007fffff07097812 */ /* 0x000fe200078ec0ff */
[----:B------:R-:W-:Y:S01]  /*0f70*/  FFMA.RP R7, R3, R19, R18 ;  /* 0x0000001303077223 */ /* 0x000fe20000008012 */
[----:B------:R-:W-:Y:S01]  /*0f80*/  IMAD.MOV R3, RZ, RZ, -R17 ;  /* 0x000000ffff037224 */ /* 0x000fe200078e0a11 */
[----:B------:R-:W-:Y:S02]  /*0f90*/  ISETP.NE.AND P1, PT, R17, RZ, PT ;  /* 0x000000ff1100720c */ /* 0x000fe40003f25270 */
[----:B------:R-:W-:-:S02]  /*0fa0*/  LOP3.LUT R9, R9, 0x800000, RZ, 0xfc, !PT ;  /* 0x0080000009097812 */ /* 0x000fc400078efcff */
[----:B------:R-:W-:Y:S02]  /*0fb0*/  FSETP.NEU.FTZ.AND P0, PT, R7, R10, PT ;  /* 0x0000000a0700720b */ /* 0x000fe40003f1d000 */
[----:B------:R-:W-:Y:S02]  /*0fc0*/  SHF.L.U32 R16, R9, R16, RZ ;  /* 0x0000001009107219 */ /* 0x000fe400000006ff */
[----:B------:R-:W-:Y:S02]  /*0fd0*/  SEL R10, R3, RZ, P2 ;  /* 0x000000ff030a7207 */ /* 0x000fe40001000000 */
[----:B------:R-:W-:Y:S02]  /*0fe0*/  ISETP.NE.AND P1, PT, R16, RZ, P1 ;  /* 0x000000ff1000720c */ /* 0x000fe40000f25270 */
[----:B------:R-:W-:Y:S02]  /*0ff0*/  SHF.R.U32.HI R10, RZ, R10, R9 ;  /* 0x0000000aff0a7219 */ /* 0x000fe40000011609 */
[----:B------:R-:W-:-:S02]  /*1000*/  PLOP3.LUT P0, PT, P0, P1, PT, 0xf8, 0x8f ;  /* 0x00000000008f781c */ /* 0x000fc40000703f70 */
[----:B------:R-:W-:Y:S02]  /*1010*/  SHF.R.U32.HI R16, RZ, 0x1, R10 ;  /* 0x00000001ff107819 */ /* 0x000fe4000001160a */
[----:B------:R-:W-:-:S04]  /*1020*/  SEL R3, RZ, 0x1, !P0 ;  /* 0x00000001ff037807 */ /* 0x000fc80004000000 */
[----:B------:R-:W-:-:S04]  /*1030*/  LOP3.LUT R3, R3, 0x1, R16, 0xf8, !PT ;  /* 0x0000000103037812 */ /* 0x000fc800078ef810 */
[----:B------:R-:W-:-:S05]  /*1040*/  LOP3.LUT R3, R3, R10, RZ, 0xc0, !PT ;  /* 0x0000000a03037212 */ /* 0x000fca00078ec0ff */
[----:B------:R-:W-:-:S05]  /*1050*/  IMAD.IADD R3, R16, 0x1, R3 ;  /* 0x0000000110037824 */ /* 0x000fca00078e0203 */
[----:B------:R-:W-:Y:S01]  /*1060*/  LOP3.LUT R0, R3, R0, RZ, 0xfc, !PT ;  /* 0x0000000003007212 */ /* 0x000fe200078efcff */
[----:B------:R-:W-:Y:S06]  /*1070*/  BRA `(.L_x_18) ;  /* 0x0000000000107947 */ /* 0x000fec0003800000 */
.L_x_17:
[----:B------:R-:W-:-:S04]  /*1080*/  LOP3.LUT R0, R0, 0x80000000, RZ, 0xc0, !PT ;  /* 0x8000000000007812 */ /* 0x000fc800078ec0ff */
[----:B------:R-:W-:Y:S01]  /*1090*/  LOP3.LUT R0, R0, 0x7f800000, RZ, 0xfc, !PT ;  /* 0x7f80000000007812 */ /* 0x000fe200078efcff */
[----:B------:R-:W-:Y:S06]  /*10a0*/  BRA `(.L_x_18) ;  /* 0x0000000000047947 */ /* 0x000fec0003800000 */
.L_x_16:
[----:B------:R-:W-:-:S07]  /*10b0*/  IMAD R0, R10, 0x800000, R0 ;  /* 0x008000000a007824 */ /* 0x000fce00078e0200 */
.L_x_18:
[----:B------:R-:W-:Y:S05]  /*10c0*/  BSYNC.RECONVERGENT B2 ;  /* 0x0000000000027941 */ /* 0x000fea0003800200 */
.L_x_15:
[----:B------:R-:W-:Y:S05]  /*10d0*/  BRA `(.L_x_19) ;  /* 0x0000000000207947 */ /* 0x000fea0003800000 */
.L_x_14:
[----:B------:R-:W-:-:S04]  /*10e0*/  LOP3.LUT R0, R7, 0x80000000, R3, 0x48, !PT ;  /* 0x8000000007007812 */ /* 0x000fc800078e4803 */
[----:B------:R-:W-:Y:S01]  /*10f0*/  LOP3.LUT R0, R0, 0x7f800000, RZ, 0xfc, !PT ;  /* 0x7f80000000007812 */ /* 0x000fe200078efcff */
[----:B------:R-:W-:Y:S06]  /*1100*/  BRA `(.L_x_19) ;  /* 0x0000000000147947 */ /* 0x000fec0003800000 */
.L_x_13:
[----:B------:R-:W-:Y:S01]  /*1110*/  LOP3.LUT R0, R7, 0x80000000, R3, 0x48, !PT ;  /* 0x8000000007007812 */ /* 0x000fe200078e4803 */
[----:B------:R-:W-:Y:S06]  /*1120*/  BRA `(.L_x_19) ;  /* 0x00000000000c7947 */ /* 0x000fec0003800000 */
.L_x_12:
[----:B------:R-:W0:Y:S01]  /*1130*/  MUFU.RSQ R0, -QNAN ;  /* 0xffc0000000007908 */ /* 0x000e220000001400 */
[----:B------:R-:W-:Y:S05]  /*1140*/  BRA `(.L_x_19) ;  /* 0x0000000000047947 */ /* 0x000fea0003800000 */
.L_x_11:
[----:B------:R-:W-:-:S07]  /*1150*/  FADD.FTZ R0, R3, R0 ;  /* 0x0000000003007221 */ /* 0x000fce0000010000 */
.L_x_19:
[----:B------:R-:W-:Y:S05]  /*1160*/  BSYNC.RECONVERGENT B1 ;  /* 0x0000000000017941 */ /* 0x000fea0003800200 */
.L_x_9:
[----:B------:R-:W-:-:S04]  /*1170*/  IMAD.MOV.U32 R9, RZ, RZ, 0x0 ;  /* 0x00000000ff097424 */ /* 0x000fc800078e00ff */
[----:B0-----:R-:W-:Y:S05]  /*1180*/  RET.REL.NODEC R8 `(fourier) ;  /* 0xffffffec089c7950 */ /* 0x001fea0003c3ffff */
.L_x_20:
[----:B------:R-:W-:-:S00]  /*1190*/  BRA `(.L_x_20) ;  /* 0xfffffffc00fc7947 */ /* 0x000fc0000383ffff */
[----:B------:R-:W-:-:S00]  /*11a0*/  NOP ;  /* 0x0000000000007918 */ /* 0x000fc00000000000 */
        /* <DEDUP_REMOVED lines=13> */
.L_x_21:


//--------------------- .nv.global.init           --------------------------
	.section	.nv.global.init,"aw",@progbits
	.align	4
.nv.global.init:
	.type		__cudart_i2opi_f,@object
	.size		__cudart_i2opi_f,(.L_0 - __cudart_i2opi_f)
__cudart_i2opi_f:
        /*0000*/ 	.byte	0x41, 0x90, 0x43, 0x3c, 0x99, 0x95, 0x62, 0xdb, 0xc0, 0xdd, 0x34, 0xf5, 0xd1, 0x57, 0x27, 0xfc
        /*0010*/ 	.byte	0x29, 0x15, 0x44, 0x4e, 0x6e, 0x83, 0xf9, 0xa2
.L_0:


//--------------------- .nv.shared.reserved.0     --------------------------
	.section	.nv.shared.reserved.0,"aw",@nobits
	.weak		__nv_reservedSMEM_offset_0_alias
	.size		__nv_reservedSMEM_offset_0_alias, 0, 64
	.other		__nv_reservedSMEM_offset_0_alias,@"STO_CUDA_RESERVED_SHARED STV_DEFAULT"
__nv_reservedSMEM_offset_0_alias:
	.zero		0
	.zero		64


//--------------------- .nv.constant0.fourier     --------------------------
	.section	.nv.constant0.fourier,"a",@progbits
	.sectionflags	@""
	.align	4
.nv.constant0.fourier:
	.zero		936


//--------------------- SYMBOLS --------------------------

	.type		.nv.reservedSmem.offset0,@object
	.size		.nv.reservedSmem.offset0,0x4
